	.headerflags	@"EF_CUDA_TEXMODE_UNIFIED EF_CUDA_64BIT_ADDRESS EF_CUDA_ACCELERATORS EF_CUDA_SM90 EF_CUDA_VIRTUAL_SM(EF_CUDA_SM90)"
	.elftype	@"ET_EXEC"


//--------------------- .nv.info                  --------------------------
	.section	.nv.info,"",@"SHT_CUDA_INFO"
	.align	4


	//----- nvinfo : EIATTR_REGCOUNT
	.align		4
        /*0000*/ 	.byte	0x04, 0x2f
        /*0002*/ 	.short	(.L_3 - .L_2)
	.align		4
.L_2:
        /*0004*/ 	.word	index@(triton_poi_fused__native_batch_norm_legit_no_training_relu_94)
        /*0008*/ 	.word	0x00000012


	//----- nvinfo : EIATTR_MIN_STACK_SIZE
	.align		4
.L_3:
        /*000c*/ 	.byte	0x04, 0x12
        /*000e*/ 	.short	(.L_5 - .L_4)
	.align		4
.L_4:
        /*0010*/ 	.word	index@(triton_poi_fused__native_batch_norm_legit_no_training_relu_94)
        /*0014*/ 	.word	0x00000000


	//----- nvinfo : EIATTR_FRAME_SIZE
	.align		4
.L_5:
        /*0018*/ 	.byte	0x04, 0x11
        /*001a*/ 	.short	(.L_7 - .L_6)
	.align		4
.L_6:
        /*001c*/ 	.word	index@(triton_poi_fused__native_batch_norm_legit_no_training_relu_94)
        /*0020*/ 	.word	0x00000000


	//----- nvinfo : EIATTR_MIN_STACK_SIZE
	.align		4
.L_7:
        /*0024*/ 	.byte	0x04, 0x12
        /*0026*/ 	.short	(.L_9 - .L_8)
	.align		4
.L_8:
        /*0028*/ 	.word	index@(triton_poi_fused__native_batch_norm_legit_no_training_relu_94)
        /*002c*/ 	.word	0x00000000
.L_9:


//--------------------- .nv.info.triton_poi_fused__native_batch_norm_legit_no_training_relu_94 --------------------------
	.section	.nv.info.triton_poi_fused__native_batch_norm_legit_no_training_relu_94,"",@"SHT_CUDA_INFO"
	.sectionflags	@""
	.align	4


	//----- nvinfo : EIATTR_CUDA_API_VERSION
	.align		4
        /*0000*/ 	.byte	0x04, 0x37
        /*0002*/ 	.short	(.L_11 - .L_10)
.L_10:
        /*0004*/ 	.word	0x0000007c


	//----- nvinfo : EIATTR_KPARAM_INFO
	.align		4
.L_11:
        /*0008*/ 	.byte	0x04, 0x17
        /*000a*/ 	.short	(.L_13 - .L_12)
.L_12:
        /*000c*/ 	.word	0x00000000
        /*0010*/ 	.short	0x0006
        /*0012*/ 	.short	0x0030
        /*0014*/ 	.byte	0x00, 0xf0, 0x11, 0x00


	//----- nvinfo : EIATTR_KPARAM_INFO
	.align		4
.L_13:
        /*0018*/ 	.byte	0x04, 0x17
        /*001a*/ 	.short	(.L_15 - .L_14)
.L_14:
        /*001c*/ 	.word	0x00000000
        /*0020*/ 	.short	0x0005
        /*0022*/ 	.short	0x0028
        /*0024*/ 	.byte	0x00, 0xf4, 0x21, 0x00


	//----- nvinfo : EIATTR_KPARAM_INFO
	.align		4
.L_15:
        /*0028*/ 	.byte	0x04, 0x17
        /*002a*/ 	.short	(.L_17 - .L_16)
.L_16:
        /*002c*/ 	.word	0x00000000
        /*0030*/ 	.short	0x0004
        /*0032*/ 	.short	0x0020
        /*0034*/ 	.byte	0x00, 0xf4, 0x21, 0x00


	//----- nvinfo : EIATTR_KPARAM_INFO
	.align		4
.L_17:
        /*0038*/ 	.byte	0x04, 0x17
        /*003a*/ 	.short	(.L_19 - .L_18)
.L_18:
        /*003c*/ 	.word	0x00000000
        /*0040*/ 	.short	0x0003
        /*0042*/ 	.short	0x0018
        /*0044*/ 	.byte	0x00, 0xf4, 0x21, 0x00


	//----- nvinfo : EIATTR_KPARAM_INFO
	.align		4
.L_19:
        /*0048*/ 	.byte	0x04, 0x17
        /*004a*/ 	.short	(.L_21 - .L_20)
.L_20:
        /*004c*/ 	.word	0x00000000
        /*0050*/ 	.short	0x0002
        /*0052*/ 	.short	0x0010
        /*0054*/ 	.byte	0x00, 0xf4, 0x21, 0x00


	//----- nvinfo : EIATTR_KPARAM_INFO
	.align		4
.L_21:
        /*0058*/ 	.byte	0x04, 0x17
        /*005a*/ 	.short	(.L_23 - .L_22)
.L_22:
        /*005c*/ 	.word	0x00000000
        /*0060*/ 	.short	0x0001
        /*0062*/ 	.short	0x0008
        /*0064*/ 	.byte	0x00, 0xf4, 0x21, 0x00


	//----- nvinfo : EIATTR_KPARAM_INFO
	.align		4
.L_23:
        /*0068*/ 	.byte	0x04, 0x17
        /*006a*/ 	.short	(.L_25 - .L_24)
.L_24:
        /*006c*/ 	.word	0x00000000
        /*0070*/ 	.short	0x0000
        /*0072*/ 	.short	0x0000
        /*0074*/ 	.byte	0x00, 0xf4, 0x21, 0x00


	//----- nvinfo : EIATTR_SPARSE_MMA_MASK
	.align		4
.L_25:
        /*0078*/ 	.byte	0x03, 0x50
        /*007a*/ 	.short	0x0000


	//----- nvinfo : EIATTR_MAXREG_COUNT
	.align		4
        /*007c*/ 	.byte	0x03, 0x1b
        /*007e*/ 	.short	0x00ff


	//----- nvinfo : EIATTR_EXIT_INSTR_OFFSETS
	.align		4
        /*0080*/ 	.byte	0x04, 0x1c
        /*0082*/ 	.short	(.L_27 - .L_26)


	//   ....[0]....
.L_26:
        /*0084*/ 	.word	0x00000340


	//   ....[1]....
        /*0088*/ 	.word	0x00000360


	//----- nvinfo : EIATTR_REQNTID
	.align		4
.L_27:
        /*008c*/ 	.byte	0x04, 0x10
        /*008e*/ 	.short	(.L_29 - .L_28)
.L_28:
        /*0090*/ 	.word	0x00000080
        /*0094*/ 	.word	0x00000001
        /*0098*/ 	.word	0x00000001


	//----- nvinfo : EIATTR_CBANK_PARAM_SIZE
	.align		4
.L_29:
        /*009c*/ 	.byte	0x03, 0x19
        /*009e*/ 	.short	0x0034


	//----- nvinfo : EIATTR_PARAM_CBANK
	.align		4
        /*00a0*/ 	.byte	0x04, 0x0a
        /*00a2*/ 	.short	(.L_31 - .L_30)
	.align		4
.L_30:
        /*00a4*/ 	.word	index@(.nv.constant0.triton_poi_fused__native_batch_norm_legit_no_training_relu_94)
        /*00a8*/ 	.short	0x0210
        /*00aa*/ 	.short	0x0034


	//----- nvinfo : EIATTR_SW_WAR
	.align		4
.L_31:
        /*00ac*/ 	.byte	0x04, 0x36
        /*00ae*/ 	.short	(.L_33 - .L_32)
.L_32:
        /*00b0*/ 	.word	0x00000008
.L_33:


//--------------------- .nv.callgraph             --------------------------
	.section	.nv.callgraph,"",@"SHT_CUDA_CALLGRAPH"
	.align	4
	.sectionentsize	8
	.align		4
        /*0000*/ 	.word	0x00000000
	.align		4
        /*0004*/ 	.word	0xffffffff
	.align		4
        /*0008*/ 	.word	0x00000000
	.align		4
        /*000c*/ 	.word	0xfffffffe
	.align		4
        /*0010*/ 	.word	0x00000000
	.align		4
        /*0014*/ 	.word	0xfffffffd
	.align		4
        /*0018*/ 	.word	0x00000000
	.align		4
        /*001c*/ 	.word	0xfffffffc


//--------------------- .nv.constant4             --------------------------
	.section	.nv.constant4,"a",@progbits
	.align	8
	.align		8
.nv.constant4:
        /*0000*/ 	.dword	_$_str
	.align		8
        /*0008*/ 	.dword	_$_str_$_2


//--------------------- .text.triton_poi_fused__native_batch_norm_legit_no_training_relu_94 --------------------------
	.section	.text.triton_poi_fused__native_batch_norm_legit_no_training_relu_94,"ax",@progbits
	.align	128
        .global         triton_poi_fused__native_batch_norm_legit_no_training_relu_94
        .type           triton_poi_fused__native_batch_norm_legit_no_training_relu_94,@function
        .size           triton_poi_fused__native_batch_norm_legit_no_training_relu_94,(.L_x_1 - triton_poi_fused__native_batch_norm_legit_no_training_relu_94)
        .other          triton_poi_fused__native_batch_norm_legit_no_training_relu_94,@"STO_CUDA_ENTRY STV_DEFAULT"
triton_poi_fused__native_batch_norm_legit_no_training_relu_94:
.text.triton_poi_fused__native_batch_norm_legit_no_training_relu_94:
[----:B------:R-:W0:Y:S01]  /*0000*/  LDC R1, c[0x0][0x28] ;  /* 0x00000a00ff017b82 */ /* 0x000e220000000800 */
[----:B------:R-:W1:Y:S07]  /*0010*/  S2R R0, SR_TID.X ;  /* 0x0000000000007919 */ /* 0x000e6e0000002100 */
[----:B------:R-:W2:Y:S01]  /*0020*/  LDC.64 R8, c[0x0][0x220] ;  /* 0x00008800ff087b82 */ /* 0x000ea20000000a00 */
[----:B------:R-:W-:Y:S01]  /*0030*/  MOV R14, RZ ;  /* 0x000000ff000e7202 */ /* 0x000fe20000000f00 */
[----:B------:R-:W-:Y:S01]  /*0040*/  ULDC.64 UR4, c[0x0][0x208] ;  /* 0x0000820000047ab9 */ /* 0x000fe20000000a00 */
[----:B------:R-:W3:Y:S05]  /*0050*/  S2R R3, SR_CTAID.X ;  /* 0x0000000000037919 */ /* 0x000eea0000002500 */
[----:B------:R-:W4:Y:S08]  /*0060*/  LDC.64 R6, c[0x0][0x218] ;  /* 0x00008600ff067b82 */ /* 0x000f300000000a00 */
[----:B------:R-:W5:Y:S08]  /*0070*/  LDC.64 R10, c[0x0][0x228] ;  /* 0x00008a00ff0a7b82 */ /* 0x000f700000000a00 */
[----:B------:R-:W4:Y:S01]  /*0080*/  LDC.64 R12, c[0x0][0x230] ;  /* 0x00008c00ff0c7b82 */ /* 0x000f220000000a00 */
[----:B-1----:R-:W-:-:S02]  /*0090*/  LOP3.LUT R0, R0, 0x7f, RZ, 0xc0, !PT ;  /* 0x0000007f00007812 */ /* 0x002fc400078ec0ff */
[----:B---3--:R-:W-:Y:S02]  /*00a0*/  SHF.R.S32.HI R2, RZ, 0x18, R3 ;  /* 0x00000018ff027819 */ /* 0x008fe40000011403 */
[----:B------:R-:W-:Y:S02]  /*00b0*/  LEA R0, R3, R0, 0x7 ;  /* 0x0000000003007211 */ /* 0x000fe400078e38ff */
[----:B------:R-:W-:Y:S01]  /*00c0*/  SGXT R3, R2, 0x1 ;  /* 0x000000010203781a */ /* 0x000fe20000000200 */
[----:B------:R-:W-:Y:S01]  /*00d0*/  HFMA2.MMA R2, -RZ, RZ, 0, 0 ;  /* 0x00000000ff027435 */ /* 0x000fe200000001ff */
[----:B------:R-:W-:Y:S02]  /*00e0*/  ISETP.GE.AND P0, PT, R0, 0x3c00, PT ;  /* 0x00003c000000780c */ /* 0x000fe40003f06270 */
[----:B------:R-:W-:-:S04]  /*00f0*/  LEA.HI R3, R3, R0, RZ, 0x2 ;  /* 0x0000000003037211 */ /* 0x000fc800078f10ff */
[----:B------:R-:W-:-:S05]  /*0100*/  SHF.R.S32.HI R3, RZ, 0x2, R3 ;  /* 0x00000002ff037819 */ /* 0x000fca0000011403 */
[----:B------:R-:W-:-:S05]  /*0110*/  IMAD.HI R2, R3, -0x77777777, R2 ;  /* 0x8888888903027827 */ /* 0x000fca00078e0202 */
[----:B------:R-:W-:-:S04]  /*0120*/  SHF.R.U32.HI R5, RZ, 0x1f, R2 ;  /* 0x0000001fff057819 */ /* 0x000fc80000011602 */
[----:B------:R-:W-:-:S05]  /*0130*/  LEA.HI.SX32 R5, R2, R5, 0x17 ;  /* 0x0000000502057211 */ /* 0x000fca00078fbaff */
[----:B------:R-:W-:Y:S02]  /*0140*/  IMAD R15, R5, -0x3c0, R3 ;  /* 0xfffffc40050f7824 */ /* 0x000fe400078e0203 */
[----:B------:R-:W1:Y:S02]  /*0150*/  LDC.64 R4, c[0x0][0x210] ;  /* 0x00008400ff047b82 */ /* 0x000e640000000a00 */
[----:B--2---:R-:W-:-:S05]  /*0160*/  IMAD.WIDE R8, R15, 0x4, R8 ;  /* 0x000000040f087825 */ /* 0x004fca00078e0208 */
[----:B------:R5:W2:Y:S01]  /*0170*/  @!P0 LDG.E.EL R14, desc[UR4][R8.64] ;  /* 0x00000004080e8981 */ /* 0x000aa2000c2e1900 */
[----:B------:R-:W-:Y:S01]  /*0180*/  CS2R R2, SRZ ;  /* 0x0000000000027805 */ /* 0x000fe2000001ff00 */
[----:B----4-:R-:W-:-:S05]  /*0190*/  IMAD.WIDE R6, R15, 0x4, R6 ;  /* 0x000000040f067825 */ /* 0x010fca00078e0206 */
[----:B------:R3:W4:Y:S01]  /*01a0*/  @!P0 LDG.E.EL R3, desc[UR4][R6.64] ;  /* 0x0000000406038981 */ /* 0x000722000c2e1900 */
[----:B-----5:R-:W-:-:S04]  /*01b0*/  IMAD.WIDE R8, R15, 0x4, R10 ;  /* 0x000000040f087825 */ /* 0x020fc800078e020a */
[----:B-1----:R-:W-:-:S05]  /*01c0*/  IMAD.WIDE R4, R0, 0x4, R4 ;  /* 0x0000000400047825 */ /* 0x002fca00078e0204 */
[----:B------:R1:W4:Y:S01]  /*01d0*/  @!P0 LDG.E R2, desc[UR4][R4.64] ;  /* 0x0000000404028981 */ /* 0x000322000c1e1900 */
[----:B0-----:R-:W-:Y:S01]  /*01e0*/  IMAD.WIDE R10, R15, 0x4, R12 ;  /* 0x000000040f0a7825 */ /* 0x001fe200078e020c */
[----:B------:R-:W-:-:S06]  /*01f0*/  CS2R R12, SRZ ;  /* 0x00000000000c7805 */ /* 0x000fcc000001ff00 */
[----:B------:R-:W5:Y:S01]  /*0200*/  @!P0 LDG.E.EL R12, desc[UR4][R8.64] ;  /* 0x00000004080c8981 */ /* 0x000f62000c2e1900 */
[----:B---3--:R-:W-:Y:S01]  /*0210*/  HFMA2.MMA R6, -RZ, RZ, 1.625, 0 ;  /* 0x3e800000ff067435 */ /* 0x008fe200000001ff */
[----:B-1----:R-:W0:Y:S02]  /*0220*/  LDC.64 R4, c[0x0][0x238] ;  /* 0x00008e00ff047b82 */ /* 0x002e240000000a00 */
[----:B------:R-:W5:Y:S01]  /*0230*/  @!P0 LDG.E.EL R13, desc[UR4][R10.64] ;  /* 0x000000040a0d8981 */ /* 0x000f62000c2e1900 */
[----:B--2---:R-:W-:-:S04]  /*0240*/  FADD R14, R14, 9.9999997473787516356e-06 ;  /* 0x3727c5ac0e0e7421 */ /* 0x004fc80000000000 */
[----:B------:R-:W1:Y:S02]  /*0250*/  MUFU.SQRT R15, R14 ;  /* 0x0000000e000f7308 */ /* 0x000e640000002000 */
[C---:B-1----:R-:W-:Y:S02]  /*0260*/  FSETP.GT.AND P1, PT, R15.reuse, 8.50705917302346158658e+37, PT ;  /* 0x7e8000000f00780b */ /* 0x042fe40003f24000 */
[----:B------:R-:W-:-:S11]  /*0270*/  FSETP.GEU.AND P2, PT, R15, 1.175494350822287508e-38, PT ;  /* 0x008000000f00780b */ /* 0x000fd60003f4e000 */
[----:B------:R-:W-:-:S04]  /*0280*/  @P1 FMUL R15, R15, 0.25 ;  /* 0x3e8000000f0f1820 */ /* 0x000fc80000400000 */
[----:B------:R-:W-:-:S06]  /*0290*/  @!P2 FMUL R15, R15, 16777216 ;  /* 0x4b8000000f0fa820 */ /* 0x000fcc0000400000 */
[----:B------:R-:W1:Y:S01]  /*02a0*/  MUFU.RCP R15, R15 ;  /* 0x0000000f000f7308 */ /* 0x000e620000001000 */
[----:B------:R-:W-:Y:S01]  /*02b0*/  FSEL R6, R6, 1, P1 ;  /* 0x3f80000006067808 */ /* 0x000fe20000800000 */
[----:B----4-:R-:W-:-:S04]  /*02c0*/  FADD R2, -R3, R2 ;  /* 0x0000000203027221 */ /* 0x010fc80000000100 */
[----:B------:R-:W-:-:S04]  /*02d0*/  @!P2 FMUL R6, R6, 16777216 ;  /* 0x4b8000000606a820 */ /* 0x000fc80000400000 */
[----:B-1----:R-:W-:-:S04]  /*02e0*/  FMUL R3, R15, R6 ;  /* 0x000000060f037220 */ /* 0x002fc80000400000 */
[----:B------:R-:W-:-:S04]  /*02f0*/  FMUL R2, R2, R3 ;  /* 0x0000000302027220 */ /* 0x000fc80000400000 */
[----:B-----5:R-:W-:Y:S01]  /*0300*/  FFMA R12, R2, R12, R13 ;  /* 0x0000000c020c7223 */ /* 0x020fe2000000000d */
[----:B0-----:R-:W-:-:S04]  /*0310*/  IMAD.WIDE R2, R0, 0x4, R4 ;  /* 0x0000000400027825 */ /* 0x001fc800078e0204 */
[----:B------:R-:W-:-:S04]  /*0320*/  FSETP.GEU.AND P1, PT, R12, RZ, PT ;  /* 0x000000ff0c00720b */ /* 0x000fc80003f2e000 */
[----:B------:R-:W-:Y:S01]  /*0330*/  FSEL R5, R12, RZ, P1 ;  /* 0x000000ff0c057208 */ /* 0x000fe20000800000 */
[----:B------:R-:W-:Y:S08]  /*0340*/  @P0 EXIT ;  /* 0x000000000000094d */ /* 0x000ff00003800000 */
[----:B------:R-:W-:Y:S01]  /*0350*/  STG.E desc[UR4][R2.64], R5 ;  /* 0x0000000502007986 */ /* 0x000fe2000c101904 */
[----:B------:R-:W-:Y:S05]  /*0360*/  EXIT ;  /* 0x000000000000794d */ /* 0x000fea0003800000 */
.L_x_0:
[----:B------:R-:W-:-:S00]  /*0370*/  BRA `(.L_x_0) ;  /* 0xfffffffc00fc7947 */ /* 0x000fc0000383ffff */
[----:B------:R-:W-:-:S00]  /*0380*/  NOP ;  /* 0x0000000000007918 */ /* 0x000fc00000000000 */
[----:B------:R-:W-:-:S00]  /*0390*/  NOP ;  /* 0x0000000000007918 */ /* 0x000fc00000000000 */
[----:B------:R-:W-:-:S00]  /*03a0*/  NOP ;  /* 0x0000000000007918 */ /* 0x000fc00000000000 */
[----:B------:R-:W-:-:S00]  /*03b0*/  NOP ;  /* 0x0000000000007918 */ /* 0x000fc00000000000 */
[----:B------:R-:W-:-:S00]  /*03c0*/  NOP ;  /* 0x0000000000007918 */ /* 0x000fc00000000000 */
[----:B------:R-:W-:-:S00]  /*03d0*/  NOP ;  /* 0x0000000000007918 */ /* 0x000fc00000000000 */
[----:B------:R-:W-:-:S00]  /*03e0*/  NOP ;  /* 0x0000000000007918 */ /* 0x000fc00000000000 */
[----:B------:R-:W-:-:S00]  /*03f0*/  NOP ;  /* 0x0000000000007918 */ /* 0x000fc00000000000 */
.L_x_1:


//--------------------- .nv.global.init           --------------------------
	.section	.nv.global.init,"aw",@progbits
.nv.global.init:
	.type		_$_str,@object
	.size		_$_str,(_$_str_$_2 - _$_str)
_$_str:
        /*0000*/ 	.byte	0x5f, 0x5f, 0x43, 0x55, 0x44, 0x41, 0x5f, 0x46, 0x54, 0x5a, 0x00
	.type		_$_str_$_2,@object
	.size		_$_str_$_2,(.L_1 - _$_str_$_2)
_$_str_$_2:
        /*000b*/ 	.byte	0x5f, 0x5f, 0x43, 0x55, 0x44, 0x41, 0x5f, 0x50, 0x52, 0x45, 0x43, 0x5f, 0x53, 0x51, 0x52, 0x54
        /*001b*/ 	.byte	0x00
.L_1:


//--------------------- .nv.constant0.triton_poi_fused__native_batch_norm_legit_no_training_relu_94 --------------------------
	.section	.nv.constant0.triton_poi_fused__native_batch_norm_legit_no_training_relu_94,"a",@progbits
	.sectionflags	@""
	.align	4
.nv.constant0.triton_poi_fused__native_batch_norm_legit_no_training_relu_94:
	.zero		580
